//
// Generated by NVIDIA NVVM Compiler
//
// Compiler Build ID: CL-36424714
// Cuda compilation tools, release 13.0, V13.0.88
// Based on NVVM 20.0.0
//

.version 9.0
.target sm_100
.address_size 64

	// .globl	_Z9addKernelPKiS0_Pii

.visible .entry _Z9addKernelPKiS0_Pii(
	.param .u64 .ptr .align 1 _Z9addKernelPKiS0_Pii_param_0,
	.param .u64 .ptr .align 1 _Z9addKernelPKiS0_Pii_param_1,
	.param .u64 .ptr .align 1 _Z9addKernelPKiS0_Pii_param_2,
	.param .u32 _Z9addKernelPKiS0_Pii_param_3
)
{
	.reg .pred 	%p<2>;
	.reg .b32 	%r<9>;
	.reg .b64 	%rd<11>;

	ld.param.u64 	%rd1, [_Z9addKernelPKiS0_Pii_param_0];
	ld.param.u64 	%rd2, [_Z9addKernelPKiS0_Pii_param_1];
	ld.param.u64 	%rd3, [_Z9addKernelPKiS0_Pii_param_2];
	ld.param.u32 	%r2, [_Z9addKernelPKiS0_Pii_param_3];
	mov.u32 	%r3, %ctaid.x;
	mov.u32 	%r4, %ntid.x;
	mov.u32 	%r5, %tid.x;
	mad.lo.s32 	%r1, %r3, %r4, %r5;
	setp.ge.s32 	%p1, %r1, %r2;
	@%p1 bra 	$L__BB0_2;
	cvta.to.global.u64 	%rd4, %rd1;
	cvta.to.global.u64 	%rd5, %rd2;
	cvta.to.global.u64 	%rd6, %rd3;
	mul.wide.s32 	%rd7, %r1, 4;
	add.s64 	%rd8, %rd4, %rd7;
	ld.global.u32 	%r6, [%rd8];
	add.s64 	%rd9, %rd5, %rd7;
	ld.global.u32 	%r7, [%rd9];
	add.s32 	%r8, %r7, %r6;
	add.s64 	%rd10, %rd6, %rd7;
	st.global.u32 	[%rd10], %r8;
$L__BB0_2:
	ret;

}


// ===== COMPILED SASS (sm_100) =====

	.target	sm_100

	.elftype	@"ET_EXEC"


//--------------------- .note.nv.tkinfo           --------------------------
	.section	.note.nv.tkinfo,"",@"SHT_NOTE"
	.sectionflags	@"SHF_NOTE_NV_TKINFO"
	.tkinfo
        /*0018*/ 	.word	0x00000002
        /*0030*/ 	.string	""
        /*0030*/ 	.string	"ptxas"
        /*0030*/ 	.string	"Cuda compilation tools, release 13.0, V13.0.88"
        /*0030*/ 	.string	"Build cuda_13.0.r13.0/compiler.36424714_0"
        /*0030*/ 	.string	"-arch sm_100 -m 64 "



//--------------------- .note.nv.cuinfo           --------------------------
	.section	.note.nv.cuinfo,"",@"SHT_NOTE"
	.sectionflags	@"SHF_NOTE_NV_CUINFO"
        /*0018*/ 	.short	0x0002
        /*001a*/ 	.short	0x0064
        /*001c*/ 	.short	0x0082
	.zero		2


//--------------------- .nv.info                  --------------------------
	.section	.nv.info,"",@"SHT_CUDA_INFO"
	.align	4


	//----- nvinfo : EIATTR_REGCOUNT
	.align		4
        /*0000*/ 	.byte	0x04, 0x2f
        /*0002*/ 	.short	(.L_1 - .L_0)
	.align		4
.L_0:
        /*0004*/ 	.word	index@(_Z9addKernelPKiS0_Pii)
        /*0008*/ 	.word	0x0000000c


	//----- nvinfo : EIATTR_FRAME_SIZE
	.align		4
.L_1:
        /*000c*/ 	.byte	0x04, 0x11
        /*000e*/ 	.short	(.L_3 - .L_2)
	.align		4
.L_2:
        /*0010*/ 	.word	index@(_Z9addKernelPKiS0_Pii)
        /*0014*/ 	.word	0x00000000


	//----- nvinfo : EIATTR_MIN_STACK_SIZE
	.align		4
.L_3:
        /*0018*/ 	.byte	0x04, 0x12
        /*001a*/ 	.short	(.L_5 - .L_4)
	.align		4
.L_4:
        /*001c*/ 	.word	index@(_Z9addKernelPKiS0_Pii)
        /*0020*/ 	.word	0x00000000
.L_5:


//--------------------- .nv.compat                --------------------------
	.section	.nv.compat,"",@"SHT_CUDA_COMPAT_INFO"
	.align	4
        /*0000*/ 	.byte	0x02, 0x09, 0x00, 0x00, 0x02, 0x02, 0x01, 0x00, 0x02, 0x05, 0x05, 0x00, 0x03, 0x07, 0x01, 0x01
        /*0010*/ 	.byte	0x02, 0x03, 0x00, 0x00, 0x02, 0x06, 0x01, 0x00, 0x04, 0x0b, 0x08, 0x00, 0x09, 0x00, 0x00, 0x00
        /*0020*/ 	.byte	0x00, 0x00, 0x00, 0x00


//--------------------- .nv.info._Z9addKernelPKiS0_Pii --------------------------
	.section	.nv.info._Z9addKernelPKiS0_Pii,"",@"SHT_CUDA_INFO"
	.sectionflags	@""
	.align	4


	//----- nvinfo : EIATTR_CUDA_API_VERSION
	.align		4
        /*0000*/ 	.byte	0x04, 0x37
        /*0002*/ 	.short	(.L_7 - .L_6)
.L_6:
        /*0004*/ 	.word	0x00000082


	//----- nvinfo : EIATTR_KPARAM_INFO
	.align		4
.L_7:
        /*0008*/ 	.byte	0x04, 0x17
        /*000a*/ 	.short	(.L_9 - .L_8)
.L_8:
        /*000c*/ 	.word	0x00000000
        /*0010*/ 	.short	0x0003
        /*0012*/ 	.short	0x0018
        /*0014*/ 	.byte	0x00, 0xf0, 0x11, 0x00


	//----- nvinfo : EIATTR_KPARAM_INFO
	.align		4
.L_9:
        /*0018*/ 	.byte	0x04, 0x17
        /*001a*/ 	.short	(.L_11 - .L_10)
.L_10:
        /*001c*/ 	.word	0x00000000
        /*0020*/ 	.short	0x0002
        /*0022*/ 	.short	0x0010
        /*0024*/ 	.byte	0x00, 0xf5, 0x21, 0x00


	//----- nvinfo : EIATTR_KPARAM_INFO
	.align		4
.L_11:
        /*0028*/ 	.byte	0x04, 0x17
        /*002a*/ 	.short	(.L_13 - .L_12)
.L_12:
        /*002c*/ 	.word	0x00000000
        /*0030*/ 	.short	0x0001
        /*0032*/ 	.short	0x0008
        /*0034*/ 	.byte	0x00, 0xf5, 0x21, 0x00


	//----- nvinfo : EIATTR_KPARAM_INFO
	.align		4
.L_13:
        /*0038*/ 	.byte	0x04, 0x17
        /*003a*/ 	.short	(.L_15 - .L_14)
.L_14:
        /*003c*/ 	.word	0x00000000
        /*0040*/ 	.short	0x0000
        /*0042*/ 	.short	0x0000
        /*0044*/ 	.byte	0x00, 0xf5, 0x21, 0x00


	//----- nvinfo : EIATTR_SPARSE_MMA_MASK
	.align		4
.L_15:
        /*0048*/ 	.byte	0x03, 0x50
        /*004a*/ 	.short	0x0000


	//----- nvinfo : EIATTR_MAXREG_COUNT
	.align		4
        /*004c*/ 	.byte	0x03, 0x1b
        /*004e*/ 	.short	0x00ff


	//----- nvinfo : EIATTR_MERCURY_ISA_VERSION
	.align		4
        /*0050*/ 	.byte	0x03, 0x5f
        /*0052*/ 	.short	0x0101


	//----- nvinfo : EIATTR_VRC_CTA_INIT_COUNT
	.align		4
        /*0054*/ 	.byte	0x02, 0x4a
	.zero		1
	.zero		1


	//----- nvinfo : EIATTR_EXIT_INSTR_OFFSETS
	.align		4
        /*0058*/ 	.byte	0x04, 0x1c
        /*005a*/ 	.short	(.L_17 - .L_16)


	//   ....[0]....
.L_16:
        /*005c*/ 	.word	0x00000070


	//   ....[1]....
        /*0060*/ 	.word	0x00000130


	//----- nvinfo : EIATTR_CBANK_PARAM_SIZE
	.align		4
.L_17:
        /*0064*/ 	.byte	0x03, 0x19
        /*0066*/ 	.short	0x001c


	//----- nvinfo : EIATTR_PARAM_CBANK
	.align		4
        /*0068*/ 	.byte	0x04, 0x0a
        /*006a*/ 	.short	(.L_19 - .L_18)
	.align		4
.L_18:
        /*006c*/ 	.word	index@(.nv.constant0._Z9addKernelPKiS0_Pii)
        /*0070*/ 	.short	0x0380
        /*0072*/ 	.short	0x001c


	//----- nvinfo : EIATTR_SW_WAR
	.align		4
.L_19:
        /*0074*/ 	.byte	0x04, 0x36
        /*0076*/ 	.short	(.L_21 - .L_20)
.L_20:
        /*0078*/ 	.word	0x00000008
.L_21:


//--------------------- .nv.callgraph             --------------------------
	.section	.nv.callgraph,"",@"SHT_CUDA_CALLGRAPH"
	.align	4
	.sectionentsize	8
	.align		4
        /*0000*/ 	.word	0x00000000
	.align		4
        /*0004*/ 	.word	0xffffffff
	.align		4
        /*0008*/ 	.word	0x00000000
	.align		4
        /*000c*/ 	.word	0xfffffffe
	.align		4
        /*0010*/ 	.word	0x00000000
	.align		4
        /*0014*/ 	.word	0xfffffffd
	.align		4
        /*0018*/ 	.word	0x00000000
	.align		4
        /*001c*/ 	.word	0xfffffffc


//--------------------- .text._Z9addKernelPKiS0_Pii --------------------------
	.section	.text._Z9addKernelPKiS0_Pii,"ax",@progbits
	.align	128
        .global         _Z9addKernelPKiS0_Pii
        .type           _Z9addKernelPKiS0_Pii,@function
        .size           _Z9addKernelPKiS0_Pii,(.L_x_1 - _Z9addKernelPKiS0_Pii)
        .other          _Z9addKernelPKiS0_Pii,@"STO_CUDA_ENTRY STV_DEFAULT"
_Z9addKernelPKiS0_Pii:
.text._Z9addKernelPKiS0_Pii:
[----:B------:R-:W-:Y:S01]  /*0000*/  LDC R1, c[0x0][0x37c] ;  /* 0x0000df00ff017b82 */ /* 0x000fe20000000800 */
[----:B------:R-:W0:Y:S07]  /*0010*/  S2R R0, SR_TID.X ;  /* 0x0000000000007919 */ /* 0x000e2e0000002100 */
[----:B------:R-:W0:Y:S01]  /*0020*/  S2UR UR4, SR_CTAID.X ;  /* 0x00000000000479c3 */ /* 0x000e220000002500 */
[----:B------:R-:W1:Y:S07]  /*0030*/  LDCU UR5, c[0x0][0x398] ;  /* 0x00007300ff0577ac */ /* 0x000e6e0008000800 */
[----:B------:R-:W0:Y:S02]  /*0040*/  LDC R9, c[0x0][0x360] ;  /* 0x0000d800ff097b82 */ /* 0x000e240000000800 */
[----:B0-----:R-:W-:-:S05]  /*0050*/  IMAD R9, R9, UR4, R0 ;  /* 0x0000000409097c24 */ /* 0x001fca000f8e0200 */
[----:B-1----:R-:W-:-:S13]  /*0060*/  ISETP.GE.AND P0, PT, R9, UR5, PT ;  /* 0x0000000509007c0c */ /* 0x002fda000bf06270 */
[----:B------:R-:W-:Y:S05]  /*0070*/  @P0 EXIT ;  /* 0x000000000000094d */ /* 0x000fea0003800000 */
[----:B------:R-:W0:Y:S01]  /*0080*/  LDC.64 R2, c[0x0][0x380] ;  /* 0x0000e000ff027b82 */ /* 0x000e220000000a00 */
[----:B------:R-:W1:Y:S07]  /*0090*/  LDCU.64 UR4, c[0x0][0x358] ;  /* 0x00006b00ff0477ac */ /* 0x000e6e0008000a00 */
[----:B------:R-:W2:Y:S08]  /*00a0*/  LDC.64 R4, c[0x0][0x388] ;  /* 0x0000e200ff047b82 */ /* 0x000eb00000000a00 */
[----:B------:R-:W3:Y:S01]  /*00b0*/  LDC.64 R6, c[0x0][0x390] ;  /* 0x0000e400ff067b82 */ /* 0x000ee20000000a00 */
[----:B0-----:R-:W-:-:S06]  /*00c0*/  IMAD.WIDE R2, R9, 0x4, R2 ;  /* 0x0000000409027825 */ /* 0x001fcc00078e0202 */
[----:B-1----:R-:W4:Y:S01]  /*00d0*/  LDG.E R2, desc[UR4][R2.64] ;  /* 0x0000000402027981 */ /* 0x002f22000c1e1900 */
[----:B--2---:R-:W-:-:S06]  /*00e0*/  IMAD.WIDE R4, R9, 0x4, R4 ;  /* 0x0000000409047825 */ /* 0x004fcc00078e0204 */
[----:B------:R-:W4:Y:S01]  /*00f0*/  LDG.E R5, desc[UR4][R4.64] ;  /* 0x0000000404057981 */ /* 0x000f22000c1e1900 */
[----:B---3--:R-:W-:Y:S01]  /*0100*/  IMAD.WIDE R6, R9, 0x4, R6 ;  /* 0x0000000409067825 */ /* 0x008fe200078e0206 */
[----:B----4-:R-:W-:-:S05]  /*0110*/  IADD3 R9, PT, PT, R2, R5, RZ ;  /* 0x0000000502097210 */ /* 0x010fca0007ffe0ff */
[----:B------:R-:W-:Y:S01]  /*0120*/  STG.E desc[UR4][R6.64], R9 ;  /* 0x0000000906007986 */ /* 0x000fe2000c101904 */
[----:B------:R-:W-:Y:S05]  /*0130*/  EXIT ;  /* 0x000000000000794d */ /* 0x000fea0003800000 */
.L_x_0:
[----:B------:R-:W-:-:S00]  /*0140*/  BRA `(.L_x_0) ;  /* 0xfffffffc00fc7947 */ /* 0x000fc0000383ffff */
[----:B------:R-:W-:-:S00]  /*0150*/  NOP ;  /* 0x0000000000007918 */ /* 0x000fc00000000000 */
        /* <DEDUP_REMOVED lines=10> */
.L_x_1:


//--------------------- .nv.shared.reserved.0     --------------------------
	.section	.nv.shared.reserved.0,"aw",@nobits
	.weak		__nv_reservedSMEM_offset_0_alias
	.size		__nv_reservedSMEM_offset_0_alias, 0, 64
	.other		__nv_reservedSMEM_offset_0_alias,@"STO_CUDA_RESERVED_SHARED STV_DEFAULT"
__nv_reservedSMEM_offset_0_alias:
	.zero		0
	.zero		64


//--------------------- .nv.constant0._Z9addKernelPKiS0_Pii --------------------------
	.section	.nv.constant0._Z9addKernelPKiS0_Pii,"a",@progbits
	.sectionflags	@""
	.align	4
.nv.constant0._Z9addKernelPKiS0_Pii:
	.zero		924


//--------------------- SYMBOLS --------------------------

	.type		.nv.reservedSmem.offset0,@object
	.size		.nv.reservedSmem.offset0,0x4
